//
// Generated by NVIDIA NVVM Compiler
//
// Compiler Build ID: CL-36424714
// Cuda compilation tools, release 13.0, V13.0.88
// Based on NVVM 20.0.0
//

.version 9.0
.target sm_100
.address_size 64

	// .globl	_Z12mandelKernelPiffffiiiiim

.visible .entry _Z12mandelKernelPiffffiiiiim(
	.param .u64 .ptr .align 1 _Z12mandelKernelPiffffiiiiim_param_0,
	.param .f32 _Z12mandelKernelPiffffiiiiim_param_1,
	.param .f32 _Z12mandelKernelPiffffiiiiim_param_2,
	.param .f32 _Z12mandelKernelPiffffiiiiim_param_3,
	.param .f32 _Z12mandelKernelPiffffiiiiim_param_4,
	.param .u32 _Z12mandelKernelPiffffiiiiim_param_5,
	.param .u32 _Z12mandelKernelPiffffiiiiim_param_6,
	.param .u32 _Z12mandelKernelPiffffiiiiim_param_7,
	.param .u32 _Z12mandelKernelPiffffiiiiim_param_8,
	.param .u32 _Z12mandelKernelPiffffiiiiim_param_9,
	.param .u64 _Z12mandelKernelPiffffiiiiim_param_10
)
{
	.reg .pred 	%p<39>;
	.reg .b32 	%r<60>;
	.reg .b32 	%f<20>;
	.reg .b64 	%rd<19>;

	ld.param.u64 	%rd4, [_Z12mandelKernelPiffffiiiiim_param_0];
	ld.param.f32 	%f9, [_Z12mandelKernelPiffffiiiiim_param_1];
	ld.param.f32 	%f10, [_Z12mandelKernelPiffffiiiiim_param_2];
	ld.param.f32 	%f11, [_Z12mandelKernelPiffffiiiiim_param_3];
	ld.param.f32 	%f12, [_Z12mandelKernelPiffffiiiiim_param_4];
	ld.param.u32 	%r27, [_Z12mandelKernelPiffffiiiiim_param_5];
	ld.param.u32 	%r28, [_Z12mandelKernelPiffffiiiiim_param_6];
	ld.param.u32 	%r29, [_Z12mandelKernelPiffffiiiiim_param_7];
	ld.param.u32 	%r30, [_Z12mandelKernelPiffffiiiiim_param_8];
	ld.param.u32 	%r31, [_Z12mandelKernelPiffffiiiiim_param_9];
	cvta.to.global.u64 	%rd1, %rd4;
	mov.u32 	%r32, %ctaid.x;
	mov.u32 	%r33, %ntid.x;
	mov.u32 	%r34, %tid.x;
	mad.lo.s32 	%r1, %r32, %r33, %r34;
	mov.u32 	%r35, %ctaid.y;
	mov.u32 	%r36, %ntid.y;
	mov.u32 	%r37, %tid.y;
	mad.lo.s32 	%r52, %r35, %r36, %r37;
	add.s32 	%r3, %r31, %r52;
	add.s32 	%r4, %r30, %r1;
	setp.ge.s32 	%p1, %r52, %r3;
	@%p1 bra 	$L__BB0_35;
	setp.lt.s32 	%p2, %r29, 1;
	@%p2 bra 	$L__BB0_12;
	neg.s32 	%r5, %r29;
$L__BB0_3:
	setp.lt.s32 	%p31, %r1, %r4;
	@%p31 bra 	$L__BB0_5;
$L__BB0_4:
	add.s32 	%r52, %r52, 1;
	setp.eq.s32 	%p38, %r52, %r3;
	@%p38 bra 	$L__BB0_35;
	bra.uni 	$L__BB0_3;
$L__BB0_5:
	mul.lo.s32 	%r8, %r52, %r27;
	cvt.rn.f32.u32 	%f13, %r52;
	fma.rn.f32 	%f1, %f12, %f13, %f10;
	mov.u32 	%r53, %r1;
$L__BB0_6:
	setp.ge.s32 	%p32, %r52, %r28;
	setp.ge.s32 	%p33, %r53, %r27;
	or.pred  	%p34, %p32, %p33;
	@%p34 bra 	$L__BB0_11;
	cvt.rn.f32.s32 	%f14, %r53;
	fma.rn.f32 	%f2, %f11, %f14, %f9;
	mov.b32 	%r55, 0;
	mov.u32 	%r54, %r5;
	mov.f32 	%f18, %f1;
	mov.f32 	%f19, %f2;
$L__BB0_8:
	mul.f32 	%f5, %f19, %f19;
	mul.f32 	%f6, %f18, %f18;
	add.f32 	%f15, %f5, %f6;
	setp.gt.f32 	%p35, %f15, 0f40800000;
	mov.u32 	%r56, %r55;
	@%p35 bra 	$L__BB0_10;
	sub.f32 	%f16, %f5, %f6;
	add.f32 	%f17, %f19, %f19;
	add.f32 	%f19, %f2, %f16;
	fma.rn.f32 	%f18, %f17, %f18, %f1;
	add.s32 	%r55, %r55, 1;
	add.s32 	%r54, %r54, 1;
	setp.eq.s32 	%p36, %r54, 0;
	mov.u32 	%r56, %r29;
	@%p36 bra 	$L__BB0_10;
	bra.uni 	$L__BB0_8;
$L__BB0_10:
	add.s32 	%r51, %r53, %r8;
	mul.wide.s32 	%rd17, %r51, 4;
	add.s64 	%rd18, %rd1, %rd17;
	st.global.u32 	[%rd18], %r56;
$L__BB0_11:
	add.s32 	%r53, %r53, 1;
	setp.eq.s32 	%p37, %r53, %r4;
	@%p37 bra 	$L__BB0_4;
	bra.uni 	$L__BB0_6;
$L__BB0_12:
	add.s32 	%r16, %r30, -1;
	and.b32  	%r17, %r30, 3;
	add.s32 	%r18, %r1, 1;
	add.s32 	%r19, %r1, 2;
	add.s32 	%r20, %r1, 3;
	cvt.s64.s32 	%rd8, %r1;
$L__BB0_13:
	setp.ge.s32 	%p3, %r1, %r4;
	@%p3 bra 	$L__BB0_34;
	setp.eq.s32 	%p4, %r17, 0;
	mul.lo.s32 	%r22, %r52, %r27;
	mov.u32 	%r58, %r1;
	@%p4 bra 	$L__BB0_23;
	setp.ge.s32 	%p5, %r52, %r28;
	setp.ge.s32 	%p6, %r1, %r27;
	or.pred  	%p7, %p5, %p6;
	@%p7 bra 	$L__BB0_17;
	add.s32 	%r38, %r1, %r22;
	mul.wide.s32 	%rd5, %r38, 4;
	add.s64 	%rd6, %rd1, %rd5;
	mov.b32 	%r39, 0;
	st.global.u32 	[%rd6], %r39;
$L__BB0_17:
	setp.eq.s32 	%p8, %r17, 1;
	mov.u32 	%r58, %r18;
	@%p8 bra 	$L__BB0_23;
	setp.ge.s32 	%p9, %r52, %r28;
	setp.ge.s32 	%p10, %r18, %r27;
	cvt.s64.s32 	%rd7, %r22;
	add.s64 	%rd9, %rd8, %rd7;
	shl.b64 	%rd10, %rd9, 2;
	add.s64 	%rd2, %rd1, %rd10;
	or.pred  	%p11, %p9, %p10;
	@%p11 bra 	$L__BB0_20;
	mov.b32 	%r40, 0;
	st.global.u32 	[%rd2+4], %r40;
$L__BB0_20:
	setp.eq.s32 	%p12, %r17, 2;
	mov.u32 	%r58, %r19;
	@%p12 bra 	$L__BB0_23;
	setp.ge.s32 	%p13, %r52, %r28;
	setp.ge.s32 	%p14, %r19, %r27;
	or.pred  	%p15, %p13, %p14;
	mov.u32 	%r58, %r20;
	@%p15 bra 	$L__BB0_23;
	mov.b32 	%r41, 0;
	st.global.u32 	[%rd2+8], %r41;
	mov.u32 	%r58, %r20;
$L__BB0_23:
	setp.lt.u32 	%p16, %r16, 3;
	@%p16 bra 	$L__BB0_34;
	cvt.s64.s32 	%rd13, %r22;
$L__BB0_25:
	setp.ge.s32 	%p17, %r52, %r28;
	setp.ge.s32 	%p18, %r58, %r27;
	or.pred  	%p19, %p17, %p18;
	@%p19 bra 	$L__BB0_27;
	add.s32 	%r42, %r58, %r22;
	mul.wide.s32 	%rd11, %r42, 4;
	add.s64 	%rd12, %rd1, %rd11;
	mov.b32 	%r43, 0;
	st.global.u32 	[%rd12], %r43;
$L__BB0_27:
	setp.ge.s32 	%p20, %r52, %r28;
	add.s32 	%r44, %r58, 1;
	setp.ge.s32 	%p21, %r44, %r27;
	cvt.s64.s32 	%rd14, %r58;
	add.s64 	%rd15, %rd14, %rd13;
	shl.b64 	%rd16, %rd15, 2;
	add.s64 	%rd3, %rd1, %rd16;
	or.pred  	%p22, %p20, %p21;
	@%p22 bra 	$L__BB0_29;
	mov.b32 	%r45, 0;
	st.global.u32 	[%rd3+4], %r45;
$L__BB0_29:
	setp.ge.s32 	%p23, %r52, %r28;
	add.s32 	%r46, %r58, 2;
	setp.ge.s32 	%p24, %r46, %r27;
	or.pred  	%p25, %p23, %p24;
	@%p25 bra 	$L__BB0_31;
	mov.b32 	%r47, 0;
	st.global.u32 	[%rd3+8], %r47;
$L__BB0_31:
	setp.ge.s32 	%p26, %r52, %r28;
	add.s32 	%r48, %r58, 3;
	setp.ge.s32 	%p27, %r48, %r27;
	or.pred  	%p28, %p26, %p27;
	@%p28 bra 	$L__BB0_33;
	mov.b32 	%r49, 0;
	st.global.u32 	[%rd3+12], %r49;
$L__BB0_33:
	add.s32 	%r58, %r58, 4;
	setp.ne.s32 	%p29, %r58, %r4;
	@%p29 bra 	$L__BB0_25;
$L__BB0_34:
	add.s32 	%r52, %r52, 1;
	setp.ne.s32 	%p30, %r52, %r3;
	@%p30 bra 	$L__BB0_13;
$L__BB0_35:
	ret;

}


// ===== COMPILED SASS (sm_100) =====

	.target	sm_100

	.elftype	@"ET_EXEC"


//--------------------- .note.nv.tkinfo           --------------------------
	.section	.note.nv.tkinfo,"",@"SHT_NOTE"
	.sectionflags	@"SHF_NOTE_NV_TKINFO"
	.tkinfo
        /*0018*/ 	.word	0x00000002
        /*0030*/ 	.string	""
        /*0030*/ 	.string	"ptxas"
        /*0030*/ 	.string	"Cuda compilation tools, release 13.0, V13.0.88"
        /*0030*/ 	.string	"Build cuda_13.0.r13.0/compiler.36424714_0"
        /*0030*/ 	.string	"-arch sm_100 -m 64 "



//--------------------- .note.nv.cuinfo           --------------------------
	.section	.note.nv.cuinfo,"",@"SHT_NOTE"
	.sectionflags	@"SHF_NOTE_NV_CUINFO"
        /*0018*/ 	.short	0x0002
        /*001a*/ 	.short	0x0064
        /*001c*/ 	.short	0x0082
	.zero		2


//--------------------- .nv.info                  --------------------------
	.section	.nv.info,"",@"SHT_CUDA_INFO"
	.align	4


	//----- nvinfo : EIATTR_REGCOUNT
	.align		4
        /*0000*/ 	.byte	0x04, 0x2f
        /*0002*/ 	.short	(.L_1 - .L_0)
	.align		4
.L_0:
        /*0004*/ 	.word	index@(_Z12mandelKernelPiffffiiiiim)
        /*0008*/ 	.word	0x00000014


	//----- nvinfo : EIATTR_FRAME_SIZE
	.align		4
.L_1:
        /*000c*/ 	.byte	0x04, 0x11
        /*000e*/ 	.short	(.L_3 - .L_2)
	.align		4
.L_2:
        /*0010*/ 	.word	index@(_Z12mandelKernelPiffffiiiiim)
        /*0014*/ 	.word	0x00000000


	//----- nvinfo : EIATTR_MIN_STACK_SIZE
	.align		4
.L_3:
        /*0018*/ 	.byte	0x04, 0x12
        /*001a*/ 	.short	(.L_5 - .L_4)
	.align		4
.L_4:
        /*001c*/ 	.word	index@(_Z12mandelKernelPiffffiiiiim)
        /*0020*/ 	.word	0x00000000
.L_5:


//--------------------- .nv.compat                --------------------------
	.section	.nv.compat,"",@"SHT_CUDA_COMPAT_INFO"
	.align	4
        /*0000*/ 	.byte	0x02, 0x09, 0x00, 0x00, 0x02, 0x02, 0x01, 0x00, 0x02, 0x05, 0x05, 0x00, 0x03, 0x07, 0x01, 0x01
        /*0010*/ 	.byte	0x02, 0x03, 0x00, 0x00, 0x02, 0x06, 0x01, 0x00, 0x04, 0x0b, 0x08, 0x00, 0x01, 0x00, 0x00, 0x00
        /*0020*/ 	.byte	0x00, 0x00, 0x00, 0x00


//--------------------- .nv.info._Z12mandelKernelPiffffiiiiim --------------------------
	.section	.nv.info._Z12mandelKernelPiffffiiiiim,"",@"SHT_CUDA_INFO"
	.sectionflags	@""
	.align	4


	//----- nvinfo : EIATTR_CUDA_API_VERSION
	.align		4
        /*0000*/ 	.byte	0x04, 0x37
        /*0002*/ 	.short	(.L_7 - .L_6)
.L_6:
        /*0004*/ 	.word	0x00000082


	//----- nvinfo : EIATTR_KPARAM_INFO
	.align		4
.L_7:
        /*0008*/ 	.byte	0x04, 0x17
        /*000a*/ 	.short	(.L_9 - .L_8)
.L_8:
        /*000c*/ 	.word	0x00000000
        /*0010*/ 	.short	0x000a
        /*0012*/ 	.short	0x0030
        /*0014*/ 	.byte	0x00, 0xf0, 0x21, 0x00


	//----- nvinfo : EIATTR_KPARAM_INFO
	.align		4
.L_9:
        /*0018*/ 	.byte	0x04, 0x17
        /*001a*/ 	.short	(.L_11 - .L_10)
.L_10:
        /*001c*/ 	.word	0x00000000
        /*0020*/ 	.short	0x0009
        /*0022*/ 	.short	0x0028
        /*0024*/ 	.byte	0x00, 0xf0, 0x11, 0x00


	//----- nvinfo : EIATTR_KPARAM_INFO
	.align		4
.L_11:
        /*0028*/ 	.byte	0x04, 0x17
        /*002a*/ 	.short	(.L_13 - .L_12)
.L_12:
        /*002c*/ 	.word	0x00000000
        /*0030*/ 	.short	0x0008
        /*0032*/ 	.short	0x0024
        /*0034*/ 	.byte	0x00, 0xf0, 0x11, 0x00


	//----- nvinfo : EIATTR_KPARAM_INFO
	.align		4
.L_13:
        /*0038*/ 	.byte	0x04, 0x17
        /*003a*/ 	.short	(.L_15 - .L_14)
.L_14:
        /*003c*/ 	.word	0x00000000
        /*0040*/ 	.short	0x0007
        /*0042*/ 	.short	0x0020
        /*0044*/ 	.byte	0x00, 0xf0, 0x11, 0x00


	//----- nvinfo : EIATTR_KPARAM_INFO
	.align		4
.L_15:
        /*0048*/ 	.byte	0x04, 0x17
        /*004a*/ 	.short	(.L_17 - .L_16)
.L_16:
        /*004c*/ 	.word	0x00000000
        /*0050*/ 	.short	0x0006
        /*0052*/ 	.short	0x001c
        /*0054*/ 	.byte	0x00, 0xf0, 0x11, 0x00


	//----- nvinfo : EIATTR_KPARAM_INFO
	.align		4
.L_17:
        /*0058*/ 	.byte	0x04, 0x17
        /*005a*/ 	.short	(.L_19 - .L_18)
.L_18:
        /*005c*/ 	.word	0x00000000
        /*0060*/ 	.short	0x0005
        /*0062*/ 	.short	0x0018
        /*0064*/ 	.byte	0x00, 0xf0, 0x11, 0x00


	//----- nvinfo : EIATTR_KPARAM_INFO
	.align		4
.L_19:
        /*0068*/ 	.byte	0x04, 0x17
        /*006a*/ 	.short	(.L_21 - .L_20)
.L_20:
        /*006c*/ 	.word	0x00000000
        /*0070*/ 	.short	0x0004
        /*0072*/ 	.short	0x0014
        /*0074*/ 	.byte	0x00, 0xf0, 0x11, 0x00


	//----- nvinfo : EIATTR_KPARAM_INFO
	.align		4
.L_21:
        /*0078*/ 	.byte	0x04, 0x17
        /*007a*/ 	.short	(.L_23 - .L_22)
.L_22:
        /*007c*/ 	.word	0x00000000
        /*0080*/ 	.short	0x0003
        /*0082*/ 	.short	0x0010
        /*0084*/ 	.byte	0x00, 0xf0, 0x11, 0x00


	//----- nvinfo : EIATTR_KPARAM_INFO
	.align		4
.L_23:
        /*0088*/ 	.byte	0x04, 0x17
        /*008a*/ 	.short	(.L_25 - .L_24)
.L_24:
        /*008c*/ 	.word	0x00000000
        /*0090*/ 	.short	0x0002
        /*0092*/ 	.short	0x000c
        /*0094*/ 	.byte	0x00, 0xf0, 0x11, 0x00


	//----- nvinfo : EIATTR_KPARAM_INFO
	.align		4
.L_25:
        /*0098*/ 	.byte	0x04, 0x17
        /*009a*/ 	.short	(.L_27 - .L_26)
.L_26:
        /*009c*/ 	.word	0x00000000
        /*00a0*/ 	.short	0x0001
        /*00a2*/ 	.short	0x0008
        /*00a4*/ 	.byte	0x00, 0xf0, 0x11, 0x00


	//----- nvinfo : EIATTR_KPARAM_INFO
	.align		4
.L_27:
        /*00a8*/ 	.byte	0x04, 0x17
        /*00aa*/ 	.short	(.L_29 - .L_28)
.L_28:
        /*00ac*/ 	.word	0x00000000
        /*00b0*/ 	.short	0x0000
        /*00b2*/ 	.short	0x0000
        /*00b4*/ 	.byte	0x00, 0xf5, 0x21, 0x00


	//----- nvinfo : EIATTR_SPARSE_MMA_MASK
	.align		4
.L_29:
        /*00b8*/ 	.byte	0x03, 0x50
        /*00ba*/ 	.short	0x0000


	//----- nvinfo : EIATTR_MAXREG_COUNT
	.align		4
        /*00bc*/ 	.byte	0x03, 0x1b
        /*00be*/ 	.short	0x00ff


	//----- nvinfo : EIATTR_MERCURY_ISA_VERSION
	.align		4
        /*00c0*/ 	.byte	0x03, 0x5f
        /*00c2*/ 	.short	0x0101


	//----- nvinfo : EIATTR_VRC_CTA_INIT_COUNT
	.align		4
        /*00c4*/ 	.byte	0x02, 0x4a
	.zero		1
	.zero		1


	//----- nvinfo : EIATTR_EXIT_INSTR_OFFSETS
	.align		4
        /*00c8*/ 	.byte	0x04, 0x1c
        /*00ca*/ 	.short	(.L_31 - .L_30)


	//   ....[0]....
.L_30:
        /*00cc*/ 	.word	0x000000c0


	//   ....[1]....
        /*00d0*/ 	.word	0x00000460


	//   ....[2]....
        /*00d4*/ 	.word	0x00000920


	//----- nvinfo : EIATTR_CRS_STACK_SIZE
	.align		4
.L_31:
        /*00d8*/ 	.byte	0x04, 0x1e
        /*00da*/ 	.short	(.L_33 - .L_32)
.L_32:
        /*00dc*/ 	.word	0x00000000


	//----- nvinfo : EIATTR_CBANK_PARAM_SIZE
	.align		4
.L_33:
        /*00e0*/ 	.byte	0x03, 0x19
        /*00e2*/ 	.short	0x0038


	//----- nvinfo : EIATTR_PARAM_CBANK
	.align		4
        /*00e4*/ 	.byte	0x04, 0x0a
        /*00e6*/ 	.short	(.L_35 - .L_34)
	.align		4
.L_34:
        /*00e8*/ 	.word	index@(.nv.constant0._Z12mandelKernelPiffffiiiiim)
        /*00ec*/ 	.short	0x0380
        /*00ee*/ 	.short	0x0038


	//----- nvinfo : EIATTR_SW_WAR
	.align		4
.L_35:
        /*00f0*/ 	.byte	0x04, 0x36
        /*00f2*/ 	.short	(.L_37 - .L_36)
.L_36:
        /*00f4*/ 	.word	0x00000008
.L_37:


//--------------------- .nv.callgraph             --------------------------
	.section	.nv.callgraph,"",@"SHT_CUDA_CALLGRAPH"
	.align	4
	.sectionentsize	8
	.align		4
        /*0000*/ 	.word	0x00000000
	.align		4
        /*0004*/ 	.word	0xffffffff
	.align		4
        /*0008*/ 	.word	0x00000000
	.align		4
        /*000c*/ 	.word	0xfffffffe
	.align		4
        /*0010*/ 	.word	0x00000000
	.align		4
        /*0014*/ 	.word	0xfffffffd
	.align		4
        /*0018*/ 	.word	0x00000000
	.align		4
        /*001c*/ 	.word	0xfffffffc


//--------------------- .text._Z12mandelKernelPiffffiiiiim --------------------------
	.section	.text._Z12mandelKernelPiffffiiiiim,"ax",@progbits
	.align	128
        .global         _Z12mandelKernelPiffffiiiiim
        .type           _Z12mandelKernelPiffffiiiiim,@function
        .size           _Z12mandelKernelPiffffiiiiim,(.L_x_16 - _Z12mandelKernelPiffffiiiiim)
        .other          _Z12mandelKernelPiffffiiiiim,@"STO_CUDA_ENTRY STV_DEFAULT"
_Z12mandelKernelPiffffiiiiim:
.text._Z12mandelKernelPiffffiiiiim:
[----:B------:R-:W-:Y:S01]  /*0000*/  LDC R1, c[0x0][0x37c] ;  /* 0x0000df00ff017b82 */ /* 0x000fe20000000800 */
[----:B------:R-:W0:Y:S07]  /*0010*/  S2R R2, SR_TID.Y ;  /* 0x0000000000027919 */ /* 0x000e2e0000002200 */
[----:B------:R-:W1:Y:S01]  /*0020*/  LDC R0, c[0x0][0x360] ;  /* 0x0000d800ff007b82 */ /* 0x000e620000000800 */
[----:B------:R-:W2:Y:S01]  /*0030*/  LDCU UR6, c[0x0][0x3a8] ;  /* 0x00007500ff0677ac */ /* 0x000ea20008000800 */
[----:B------:R-:W1:Y:S06]  /*0040*/  S2R R3, SR_TID.X ;  /* 0x0000000000037919 */ /* 0x000e6c0000002100 */
[----:B------:R-:W0:Y:S08]  /*0050*/  S2UR UR5, SR_CTAID.Y ;  /* 0x00000000000579c3 */ /* 0x000e300000002600 */
[----:B------:R-:W0:Y:S08]  /*0060*/  LDC R5, c[0x0][0x364] ;  /* 0x0000d900ff057b82 */ /* 0x000e300000000800 */
[----:B------:R-:W1:Y:S01]  /*0070*/  S2UR UR4, SR_CTAID.X ;  /* 0x00000000000479c3 */ /* 0x000e620000002500 */
[----:B0-----:R-:W-:-:S04]  /*0080*/  IMAD R5, R5, UR5, R2 ;  /* 0x0000000505057c24 */ /* 0x001fc8000f8e0202 */
[----:B--2---:R-:W-:Y:S02]  /*0090*/  VIADD R2, R5, UR6 ;  /* 0x0000000605027c36 */ /* 0x004fe40008000000 */
[----:B-1----:R-:W-:-:S03]  /*00a0*/  IMAD R0, R0, UR4, R3 ;  /* 0x0000000400007c24 */ /* 0x002fc6000f8e0203 */
[----:B------:R-:W-:-:S13]  /*00b0*/  ISETP.GE.AND P0, PT, R5, R2, PT ;  /* 0x000000020500720c */ /* 0x000fda0003f06270 */
[----:B------:R-:W-:Y:S05]  /*00c0*/  @P0 EXIT ;  /* 0x000000000000094d */ /* 0x000fea0003800000 */
[----:B------:R-:W0:Y:S01]  /*00d0*/  LDCU UR5, c[0x0][0x3a0] ;  /* 0x00007400ff0577ac */ /* 0x000e220008000800 */
[----:B------:R-:W1:Y:S01]  /*00e0*/  LDCU UR4, c[0x0][0x3a4] ;  /* 0x00007480ff0477ac */ /* 0x000e620008000800 */
[----:B------:R-:W2:Y:S01]  /*00f0*/  LDCU.64 UR6, c[0x0][0x358] ;  /* 0x00006b00ff0677ac */ /* 0x000ea20008000a00 */
[----:B0-----:R-:W-:Y:S01]  /*0100*/  UISETP.GE.AND UP0, UPT, UR5, 0x1, UPT ;  /* 0x000000010500788c */ /* 0x001fe2000bf06270 */
[----:B-1----:R-:W-:-:S08]  /*0110*/  VIADD R3, R0, UR4 ;  /* 0x0000000400037c36 */ /* 0x002fd00008000000 */
[----:B--2---:R-:W-:Y:S05]  /*0120*/  BRA.U !UP0, `(.L_x_0) ;  /* 0x0000000108d47547 */ /* 0x004fea000b800000 */
[----:B------:R-:W-:-:S12]  /*0130*/  UIADD3 UR5, UPT, UPT, -UR5, URZ, URZ ;  /* 0x000000ff05057290 */ /* 0x000fd8000fffe1ff */
.L_x_9:
[----:B------:R-:W-:Y:S01]  /*0140*/  ISETP.GE.AND P0, PT, R0, R3, PT ;  /* 0x000000030000720c */ /* 0x000fe20003f06270 */
[----:B------:R-:W-:-:S12]  /*0150*/  BSSY.RECONVERGENT B0, `(.L_x_1) ;  /* 0x000002e000007945 */ /* 0x000fd80003800200 */
[----:B01----:R-:W-:Y:S05]  /*0160*/  @P0 BRA `(.L_x_2) ;  /* 0x0000000000b00947 */ /* 0x003fea0003800000 */
[----:B------:R-:W0:Y:S01]  /*0170*/  LDC R7, c[0x0][0x38c] ;  /* 0x0000e300ff077b82 */ /* 0x000e220000000800 */
[----:B------:R-:W0:Y:S01]  /*0180*/  LDCU UR4, c[0x0][0x394] ;  /* 0x00007280ff0477ac */ /* 0x000e220008000800 */
[----:B------:R-:W-:Y:S01]  /*0190*/  I2FP.F32.U32 R4, R5 ;  /* 0x0000000500047245 */ /* 0x000fe20000201000 */
[----:B------:R-:W-:-:S04]  /*01a0*/  IMAD.MOV.U32 R8, RZ, RZ, R0 ;  /* 0x000000ffff087224 */ /* 0x000fc800078e0000 */
[----:B0-----:R-:W-:-:S07]  /*01b0*/  FFMA R10, R4, UR4, R7 ;  /* 0x00000004040a7c23 */ /* 0x001fce0008000007 */
.L_x_8:
[----:B0-----:R-:W0:Y:S01]  /*01c0*/  LDCU.64 UR8, c[0x0][0x398] ;  /* 0x00007300ff0877ac */ /* 0x001e220008000a00 */
[----:B------:R-:W-:Y:S01]  /*01d0*/  BSSY.RECONVERGENT B1, `(.L_x_3) ;  /* 0x0000022000017945 */ /* 0x000fe20003800200 */
[----:B0-----:R-:W-:-:S04]  /*01e0*/  ISETP.GE.AND P0, PT, R8, UR8, PT ;  /* 0x0000000808007c0c */ /* 0x001fc8000bf06270 */
[----:B------:R-:W-:-:S13]  /*01f0*/  ISETP.GE.OR P0, PT, R5, UR9, P0 ;  /* 0x0000000905007c0c */ /* 0x000fda0008706670 */
[----:B-1----:R-:W-:Y:S05]  /*0200*/  @P0 BRA `(.L_x_4) ;  /* 0x0000000000780947 */ /* 0x002fea0003800000 */
[----:B------:R-:W0:Y:S01]  /*0210*/  LDC R7, c[0x0][0x388] ;  /* 0x0000e200ff077b82 */ /* 0x000e220000000800 */
[----:B------:R-:W0:Y:S01]  /*0220*/  LDCU UR4, c[0x0][0x390] ;  /* 0x00007200ff0477ac */ /* 0x000e220008000800 */
[----:B------:R-:W-:Y:S01]  /*0230*/  I2FP.F32.S32 R4, R8 ;  /* 0x0000000800047245 */ /* 0x000fe20000201400 */
[----:B------:R-:W-:Y:S01]  /*0240*/  BSSY.RECONVERGENT B2, `(.L_x_5) ;  /* 0x0000015000027945 */ /* 0x000fe20003800200 */
[----:B------:R-:W-:Y:S02]  /*0250*/  IMAD.U32 R15, RZ, RZ, UR5 ;  /* 0x00000005ff0f7e24 */ /* 0x000fe4000f8e00ff */
[----:B------:R-:W-:Y:S02]  /*0260*/  IMAD.MOV.U32 R6, RZ, RZ, R10 ;  /* 0x000000ffff067224 */ /* 0x000fe400078e000a */
[----:B------:R-:W1:Y:S01]  /*0270*/  LDC R13, c[0x0][0x3a0] ;  /* 0x0000e800ff0d7b82 */ /* 0x000e620000000800 */
[----:B0-----:R-:W-:Y:S01]  /*0280*/  FFMA R12, R4, UR4, R7 ;  /* 0x00000004040c7c23 */ /* 0x001fe20008000007 */
[----:B------:R-:W-:-:S04]  /*0290*/  IMAD.MOV.U32 R4, RZ, RZ, RZ ;  /* 0x000000ffff047224 */ /* 0x000fc800078e00ff */
[----:B------:R-:W-:-:S07]  /*02a0*/  MOV R7, R12 ;  /* 0x0000000c00077202 */ /* 0x000fce0000000f00 */
.L_x_7:
[----:B------:R-:W-:Y:S01]  /*02b0*/  FMUL R11, R7, R7 ;  /* 0x00000007070b7220 */ /* 0x000fe20000400000 */
[----:B------:R-:W-:-:S04]  /*02c0*/  FMUL R14, R6, R6 ;  /* 0x00000006060e7220 */ /* 0x000fc80000400000 */
[----:B------:R-:W-:-:S05]  /*02d0*/  FADD R9, R11, R14 ;  /* 0x0000000e0b097221 */ /* 0x000fca0000000000 */
[----:B------:R-:W-:-:S13]  /*02e0*/  FSETP.GT.AND P0, PT, R9, 4, PT ;  /* 0x408000000900780b */ /* 0x000fda0003f04000 */
[----:B------:R-:W-:Y:S05]  /*02f0*/  @P0 BRA `(.L_x_6) ;  /* 0x0000000000240947 */ /* 0x000fea0003800000 */
[----:B------:R-:W-:Y:S02]  /*0300*/  VIADD R15, R15, 0x1 ;  /* 0x000000010f0f7836 */ /* 0x000fe40000000000 */
[----:B------:R-:W-:Y:S01]  /*0310*/  FADD R9, R7, R7 ;  /* 0x0000000707097221 */ /* 0x000fe20000000000 */
[----:B------:R-:W-:Y:S01]  /*0320*/  FADD R7, R11, -R14 ;  /* 0x8000000e0b077221 */ /* 0x000fe20000000000 */
[----:B------:R-:W-:Y:S01]  /*0330*/  VIADD R4, R4, 0x1 ;  /* 0x0000000104047836 */ /* 0x000fe20000000000 */
[----:B------:R-:W-:Y:S01]  /*0340*/  ISETP.NE.AND P0, PT, R15, RZ, PT ;  /* 0x000000ff0f00720c */ /* 0x000fe20003f05270 */
[----:B------:R-:W-:Y:S01]  /*0350*/  FFMA R6, R9, R6, R10 ;  /* 0x0000000609067223 */ /* 0x000fe2000000000a */
[----:B------:R-:W-:-:S11]  /*0360*/  FADD R7, R12, R7 ;  /* 0x000000070c077221 */ /* 0x000fd60000000000 */
[----:B------:R-:W-:Y:S05]  /*0370*/  @P0 BRA `(.L_x_7) ;  /* 0xfffffffc00cc0947 */ /* 0x000fea000383ffff */
[----:B-1----:R-:W-:-:S07]  /*0380*/  IMAD.MOV.U32 R4, RZ, RZ, R13 ;  /* 0x000000ffff047224 */ /* 0x002fce00078e000d */
.L_x_6:
[----:B------:R-:W-:Y:S05]  /*0390*/  BSYNC.RECONVERGENT B2 ;  /* 0x0000000000027941 */ /* 0x000fea0003800200 */
.L_x_5:
[----:B------:R-:W0:Y:S01]  /*03a0*/  LDC.64 R6, c[0x0][0x380] ;  /* 0x0000e000ff067b82 */ /* 0x000e220000000a00 */
[----:B------:R-:W2:Y:S02]  /*03b0*/  LDCU UR4, c[0x0][0x398] ;  /* 0x00007300ff0477ac */ /* 0x000ea40008000800 */
[----:B--2---:R-:W-:-:S04]  /*03c0*/  IMAD R9, R5, UR4, R8 ;  /* 0x0000000405097c24 */ /* 0x004fc8000f8e0208 */
[----:B0-----:R-:W-:-:S05]  /*03d0*/  IMAD.WIDE R6, R9, 0x4, R6 ;  /* 0x0000000409067825 */ /* 0x001fca00078e0206 */
[----:B------:R0:W-:Y:S02]  /*03e0*/  STG.E desc[UR6][R6.64], R4 ;  /* 0x0000000406007986 */ /* 0x0001e4000c101906 */
.L_x_4:
[----:B------:R-:W-:Y:S05]  /*03f0*/  BSYNC.RECONVERGENT B1 ;  /* 0x0000000000017941 */ /* 0x000fea0003800200 */
.L_x_3:
[----:B------:R-:W-:-:S05]  /*0400*/  VIADD R8, R8, 0x1 ;  /* 0x0000000108087836 */ /* 0x000fca0000000000 */
[----:B------:R-:W-:-:S13]  /*0410*/  ISETP.NE.AND P0, PT, R8, R3, PT ;  /* 0x000000030800720c */ /* 0x000fda0003f05270 */
[----:B------:R-:W-:Y:S05]  /*0420*/  @P0 BRA `(.L_x_8) ;  /* 0xfffffffc00640947 */ /* 0x000fea000383ffff */
.L_x_2:
[----:B------:R-:W-:Y:S05]  /*0430*/  BSYNC.RECONVERGENT B0 ;  /* 0x0000000000007941 */ /* 0x000fea0003800200 */
.L_x_1:
[----:B------:R-:W-:-:S05]  /*0440*/  VIADD R5, R5, 0x1 ;  /* 0x0000000105057836 */ /* 0x000fca0000000000 */
[----:B------:R-:W-:-:S13]  /*0450*/  ISETP.NE.AND P0, PT, R5, R2, PT ;  /* 0x000000020500720c */ /* 0x000fda0003f05270 */
[----:B------:R-:W-:Y:S05]  /*0460*/  @!P0 EXIT ;  /* 0x000000000000894d */ /* 0x000fea0003800000 */
[----:B------:R-:W-:Y:S05]  /*0470*/  BRA `(.L_x_9) ;  /* 0xfffffffc00307947 */ /* 0x000fea000383ffff */
.L_x_0:
[----:B------:R-:W-:Y:S01]  /*0480*/  UIADD3 UR5, UPT, UPT, UR4, -0x1, URZ ;  /* 0xffffffff04057890 */ /* 0x000fe2000fffe0ff */
[C---:B------:R-:W-:Y:S01]  /*0490*/  IADD3 R4, PT, PT, R0.reuse, 0x1, RZ ;  /* 0x0000000100047810 */ /* 0x040fe20007ffe0ff */
[C---:B------:R-:W-:Y:S01]  /*04a0*/  VIADD R10, R0.reuse, 0x2 ;  /* 0x00000002000a7836 */ /* 0x040fe20000000000 */
[----:B------:R-:W0:Y:S01]  /*04b0*/  LDCU.64 UR12, c[0x0][0x398] ;  /* 0x00007300ff0c77ac */ /* 0x000e220008000a00 */
[----:B------:R-:W-:Y:S01]  /*04c0*/  VIADD R11, R0, 0x3 ;  /* 0x00000003000b7836 */ /* 0x000fe20000000000 */
[----:B------:R-:W1:Y:S01]  /*04d0*/  LDCU.64 UR14, c[0x0][0x380] ;  /* 0x00007000ff0e77ac */ /* 0x000e620008000a00 */
[----:B------:R-:W-:Y:S02]  /*04e0*/  ULOP3.LUT UR4, UR4, 0x3, URZ, 0xc0, !UPT ;  /* 0x0000000304047892 */ /* 0x000fe4000f8ec0ff */
[----:B------:R-:W-:-:S11]  /*04f0*/  UISETP.GE.U32.AND UP0, UPT, UR5, 0x3, UPT ;  /* 0x000000030500788c */ /* 0x000fd6000bf06070 */
.L_x_14:
[----:B------:R-:W-:Y:S01]  /*0500*/  ISETP.GE.AND P0, PT, R0, R3, PT ;  /* 0x000000030000720c */ /* 0x000fe20003f06270 */
[----:B------:R-:W-:-:S12]  /*0510*/  BSSY.RECONVERGENT B0, `(.L_x_10) ;  /* 0x000003d000007945 */ /* 0x000fd80003800200 */
[----:B--2345:R-:W-:Y:S05]  /*0520*/  @P0 BRA `(.L_x_11) ;  /* 0x0000000000ec0947 */ /* 0x03cfea0003800000 */
[----:B------:R-:W2:Y:S01]  /*0530*/  LDCU UR5, c[0x0][0x398] ;  /* 0x00007300ff0577ac */ /* 0x000ea20008000800 */
[----:B------:R-:W-:Y:S01]  /*0540*/  IMAD.MOV.U32 R12, RZ, RZ, R0 ;  /* 0x000000ffff0c7224 */ /* 0x000fe200078e0000 */
[----:B------:R-:W-:Y:S01]  /*0550*/  UISETP.NE.AND UP1, UPT, UR4, URZ, UPT ;  /* 0x000000ff0400728c */ /* 0x000fe2000bf25270 */
[----:B--2---:R-:W-:-:S08]  /*0560*/  IMAD R13, R5, UR5, RZ ;  /* 0x00000005050d7c24 */ /* 0x004fd0000f8e02ff */
[----:B------:R-:W-:Y:S05]  /*0570*/  BRA.U !UP1, `(.L_x_12) ;  /* 0x00000001096c7547 */ /* 0x000fea000b800000 */
[----:B------:R-:W2:Y:S01]  /*0580*/  LDCU UR10, c[0x0][0x39c] ;  /* 0x00007380ff0a77ac */ /* 0x000ea20008000800 */
[----:B------:R-:W-:Y:S01]  /*0590*/  ISETP.GE.AND P0, PT, R0, UR5, PT ;  /* 0x0000000500007c0c */ /* 0x000fe2000bf06270 */
[----:B------:R-:W-:Y:S01]  /*05a0*/  IMAD.MOV.U32 R12, RZ, RZ, R4 ;  /* 0x000000ffff0c7224 */ /* 0x000fe200078e0004 */
[----:B------:R-:W-:Y:S02]  /*05b0*/  UISETP.NE.AND UP1, UPT, UR4, 0x1, UPT ;  /* 0x000000010400788c */ /* 0x000fe4000bf25270 */
[----:B--2---:R-:W-:-:S13]  /*05c0*/  ISETP.GE.OR P0, PT, R5, UR10, P0 ;  /* 0x0000000a05007c0c */ /* 0x004fda0008706670 */
[----:B------:R-:W2:Y:S01]  /*05d0*/  @!P0 LDC.64 R6, c[0x0][0x380] ;  /* 0x0000e000ff068b82 */ /* 0x000ea20000000a00 */
[----:B------:R-:W-:-:S04]  /*05e0*/  @!P0 IMAD.IADD R9, R0, 0x1, R13 ;  /* 0x0000000100098824 */ /* 0x000fc800078e020d */
[----:B--2---:R-:W-:-:S05]  /*05f0*/  @!P0 IMAD.WIDE R6, R9, 0x4, R6 ;  /* 0x0000000409068825 */ /* 0x004fca00078e0206 */
[----:B------:R2:W-:Y:S01]  /*0600*/  @!P0 STG.E desc[UR6][R6.64], RZ ;  /* 0x000000ff06008986 */ /* 0x0005e2000c101906 */
[----:B------:R-:W-:Y:S05]  /*0610*/  BRA.U !UP1, `(.L_x_12) ;  /* 0x0000000109447547 */ /* 0x000fea000b800000 */
[----:B------:R-:W3:Y:S01]  /*0620*/  LDCU.64 UR8, c[0x0][0x380] ;  /* 0x00007000ff0877ac */ /* 0x000ee20008000a00 */
[----:B------:R-:W-:Y:S02]  /*0630*/  ISETP.GE.AND P0, PT, R4, UR5, PT ;  /* 0x0000000504007c0c */ /* 0x000fe4000bf06270 */
[----:B--2---:R-:W-:Y:S01]  /*0640*/  SHF.R.S32.HI R7, RZ, 0x1f, R13 ;  /* 0x0000001fff077819 */ /* 0x004fe2000001140d */
[----:B------:R-:W-:Y:S01]  /*0650*/  UISETP.NE.AND UP1, UPT, UR4, 0x2, UPT ;  /* 0x000000020400788c */ /* 0x000fe2000bf25270 */
[C---:B------:R-:W-:Y:S02]  /*0660*/  IADD3 R8, P1, PT, R0.reuse, R13, RZ ;  /* 0x0000000d00087210 */ /* 0x040fe40007f3e0ff */
[----:B------:R-:W-:Y:S02]  /*0670*/  ISETP.GE.OR P0, PT, R5, UR10, P0 ;  /* 0x0000000a05007c0c */ /* 0x000fe40008706670 */
[----:B------:R-:W-:Y:S02]  /*0680*/  LEA.HI.X.SX32 R7, R0, R7, 0x1, P1 ;  /* 0x0000000700077211 */ /* 0x000fe400008f0eff */
[----:B------:R-:W-:-:S02]  /*0690*/  MOV R12, R10 ;  /* 0x0000000a000c7202 */ /* 0x000fc40000000f00 */
[----:B---3--:R-:W-:-:S04]  /*06a0*/  LEA R6, P1, R8, UR8, 0x2 ;  /* 0x0000000808067c11 */ /* 0x008fc8000f8210ff */
[----:B------:R-:W-:-:S05]  /*06b0*/  LEA.HI.X R7, R8, UR9, R7, 0x2, P1 ;  /* 0x0000000908077c11 */ /* 0x000fca00088f1407 */
[----:B------:R3:W-:Y:S01]  /*06c0*/  @!P0 STG.E desc[UR6][R6.64+0x4], RZ ;  /* 0x000004ff06008986 */ /* 0x0007e2000c101906 */
[----:B------:R-:W-:Y:S05]  /*06d0*/  BRA.U !UP1, `(.L_x_12) ;  /* 0x0000000109147547 */ /* 0x000fea000b800000 */
[----:B------:R-:W-:Y:S01]  /*06e0*/  ISETP.GE.AND P0, PT, R10, UR5, PT ;  /* 0x000000050a007c0c */ /* 0x000fe2000bf06270 */
[----:B------:R-:W-:-:S03]  /*06f0*/  IMAD.MOV.U32 R12, RZ, RZ, R11 ;  /* 0x000000ffff0c7224 */ /* 0x000fc600078e000b */
[----:B------:R-:W-:-:S13]  /*0700*/  ISETP.GE.OR P0, PT, R5, UR10, P0 ;  /* 0x0000000a05007c0c */ /* 0x000fda0008706670 */
[----:B------:R4:W-:Y:S01]  /*0710*/  @!P0 STG.E desc[UR6][R6.64+0x8], RZ ;  /* 0x000008ff06008986 */ /* 0x0009e2000c101906 */
[----:B------:R-:W-:-:S07]  /*0720*/  @!P0 IMAD.MOV.U32 R12, RZ, RZ, R11 ;  /* 0x000000ffff0c8224 */ /* 0x000fce00078e000b */
.L_x_12:
[----:B------:R-:W-:Y:S05]  /*0730*/  BRA.U !UP0, `(.L_x_11) ;  /* 0x0000000108687547 */ /* 0x000fea000b800000 */
[----:B------:R-:W-:-:S07]  /*0740*/  SHF.R.S32.HI R17, RZ, 0x1f, R13 ;  /* 0x0000001fff117819 */ /* 0x000fce000001140d */
.L_x_13:
[C---:B0-----:R-:W-:Y:S01]  /*0750*/  ISETP.GE.AND P0, PT, R12.reuse, UR12, PT ;  /* 0x0000000c0c007c0c */ /* 0x041fe2000bf06270 */
[C---:B--2345:R-:W-:Y:S01]  /*0760*/  VIADD R6, R12.reuse, 0x1 ;  /* 0x000000010c067836 */ /* 0x07cfe20000000000 */
[C---:B------:R-:W-:Y:S01]  /*0770*/  IADD3 R15, PT, PT, R12.reuse, 0x3, RZ ;  /* 0x000000030c0f7810 */ /* 0x040fe20007ffe0ff */
[----:B------:R-:W-:Y:S01]  /*0780*/  VIADD R7, R12, 0x2 ;  /* 0x000000020c077836 */ /* 0x000fe20000000000 */
[----:B------:R-:W-:Y:S02]  /*0790*/  ISETP.GE.OR P0, PT, R5, UR13, P0 ;  /* 0x0000000d05007c0c */ /* 0x000fe40008706670 */
[----:B------:R-:W-:Y:S02]  /*07a0*/  ISETP.GE.AND P2, PT, R6, UR12, PT ;  /* 0x0000000c06007c0c */ /* 0x000fe4000bf46270 */
[----:B------:R-:W-:Y:S02]  /*07b0*/  ISETP.GE.AND P3, PT, R7, UR12, PT ;  /* 0x0000000c07007c0c */ /* 0x000fe4000bf66270 */
[----:B------:R-:W-:-:S02]  /*07c0*/  ISETP.GE.AND P1, PT, R15, UR12, PT ;  /* 0x0000000c0f007c0c */ /* 0x000fc4000bf26270 */
[----:B------:R-:W-:Y:S02]  /*07d0*/  IADD3 R14, P4, PT, R13, R12, RZ ;  /* 0x0000000c0d0e7210 */ /* 0x000fe40007f9e0ff */
[C---:B------:R-:W-:Y:S02]  /*07e0*/  ISETP.GE.OR P2, PT, R5.reuse, UR13, P2 ;  /* 0x0000000d05007c0c */ /* 0x040fe40009746670 */
[C---:B------:R-:W-:Y:S01]  /*07f0*/  ISETP.GE.OR P3, PT, R5.reuse, UR13, P3 ;  /* 0x0000000d05007c0c */ /* 0x040fe20009f66670 */
[----:B------:R-:W0:Y:S01]  /*0800*/  @!P0 LDC.64 R8, c[0x0][0x380] ;  /* 0x0000e000ff088b82 */ /* 0x000e220000000a00 */
[----:B------:R-:W-:Y:S01]  /*0810*/  ISETP.GE.OR P1, PT, R5, UR13, P1 ;  /* 0x0000000d05007c0c */ /* 0x000fe20008f26670 */
[----:B------:R-:W-:Y:S01]  /*0820*/  @!P0 IMAD.IADD R7, R13, 0x1, R12 ;  /* 0x000000010d078824 */ /* 0x000fe200078e020c */
[C---:B------:R-:W-:Y:S01]  /*0830*/  LEA.HI.X.SX32 R15, R12.reuse, R17, 0x1, P4 ;  /* 0x000000110c0f7211 */ /* 0x040fe200020f0eff */
[----:B------:R-:W-:Y:S01]  /*0840*/  VIADD R12, R12, 0x4 ;  /* 0x000000040c0c7836 */ /* 0x000fe20000000000 */
[----:B-1----:R-:W-:Y:S01]  /*0850*/  LEA R6, P4, R14, UR14, 0x2 ;  /* 0x0000000e0e067c11 */ /* 0x002fe2000f8810ff */
[----:B0-----:R-:W-:-:S03]  /*0860*/  @!P0 IMAD.WIDE R8, R7, 0x4, R8 ;  /* 0x0000000407088825 */ /* 0x001fc600078e0208 */
[----:B------:R-:W-:Y:S02]  /*0870*/  LEA.HI.X R7, R14, UR15, R15, 0x2, P4 ;  /* 0x0000000f0e077c11 */ /* 0x000fe4000a0f140f */
[----:B------:R5:W-:Y:S01]  /*0880*/  @!P0 STG.E desc[UR6][R8.64], RZ ;  /* 0x000000ff08008986 */ /* 0x000be2000c101906 */
[----:B------:R-:W-:-:S03]  /*0890*/  ISETP.NE.AND P0, PT, R12, R3, PT ;  /* 0x000000030c00720c */ /* 0x000fc60003f05270 */
[----:B------:R5:W-:Y:S04]  /*08a0*/  @!P2 STG.E desc[UR6][R6.64+0x4], RZ ;  /* 0x000004ff0600a986 */ /* 0x000be8000c101906 */
[----:B------:R5:W-:Y:S04]  /*08b0*/  @!P3 STG.E desc[UR6][R6.64+0x8], RZ ;  /* 0x000008ff0600b986 */ /* 0x000be8000c101906 */
[----:B------:R5:W-:Y:S02]  /*08c0*/  @!P1 STG.E desc[UR6][R6.64+0xc], RZ ;  /* 0x00000cff06009986 */ /* 0x000be4000c101906 */
[----:B------:R-:W-:Y:S05]  /*08d0*/  @P0 BRA `(.L_x_13) ;  /* 0xfffffffc009c0947 */ /* 0x000fea000383ffff */
.L_x_11:
[----:B01----:R-:W-:Y:S05]  /*08e0*/  BSYNC.RECONVERGENT B0 ;  /* 0x0000000000007941 */ /* 0x003fea0003800200 */
.L_x_10:
[----:B------:R-:W-:-:S05]  /*08f0*/  VIADD R5, R5, 0x1 ;  /* 0x0000000105057836 */ /* 0x000fca0000000000 */
[----:B------:R-:W-:-:S13]  /*0900*/  ISETP.NE.AND P0, PT, R5, R2, PT ;  /* 0x000000020500720c */ /* 0x000fda0003f05270 */
[----:B------:R-:W-:Y:S05]  /*0910*/  @P0 BRA `(.L_x_14) ;  /* 0xfffffff800f80947 */ /* 0x000fea000383ffff */
[----:B------:R-:W-:Y:S05]  /*0920*/  EXIT ;  /* 0x000000000000794d */ /* 0x000fea0003800000 */
.L_x_15:
[----:B------:R-:W-:-:S00]  /*0930*/  BRA `(.L_x_15) ;  /* 0xfffffffc00fc7947 */ /* 0x000fc0000383ffff */
[----:B------:R-:W-:-:S00]  /*0940*/  NOP ;  /* 0x0000000000007918 */ /* 0x000fc00000000000 */
        /* <DEDUP_REMOVED lines=11> */
.L_x_16:


//--------------------- .nv.shared.reserved.0     --------------------------
	.section	.nv.shared.reserved.0,"aw",@nobits
	.weak		__nv_reservedSMEM_offset_0_alias
	.size		__nv_reservedSMEM_offset_0_alias, 0, 64
	.other		__nv_reservedSMEM_offset_0_alias,@"STO_CUDA_RESERVED_SHARED STV_DEFAULT"
__nv_reservedSMEM_offset_0_alias:
	.zero		0
	.zero		64


//--------------------- .nv.constant0._Z12mandelKernelPiffffiiiiim --------------------------
	.section	.nv.constant0._Z12mandelKernelPiffffiiiiim,"a",@progbits
	.sectionflags	@""
	.align	4
.nv.constant0._Z12mandelKernelPiffffiiiiim:
	.zero		952


//--------------------- SYMBOLS --------------------------

	.type		.nv.reservedSmem.offset0,@object
	.size		.nv.reservedSmem.offset0,0x4
